//
// Generated by NVIDIA NVVM Compiler
//
// Compiler Build ID: CL-36424714
// Cuda compilation tools, release 13.0, V13.0.88
// Based on NVVM 20.0.0
//

.version 9.0
.target sm_100
.address_size 64

	// .globl	_Z10fdd_on_gpuPiPf

.visible .entry _Z10fdd_on_gpuPiPf(
	.param .u64 .ptr .align 1 _Z10fdd_on_gpuPiPf_param_0,
	.param .u64 .ptr .align 1 _Z10fdd_on_gpuPiPf_param_1
)
{
	.reg .pred 	%p<10>;
	.reg .b32 	%r<46>;
	.reg .b32 	%f<25>;
	.reg .b64 	%rd<25>;

	ld.param.u64 	%rd2, [_Z10fdd_on_gpuPiPf_param_0];
	ld.param.u64 	%rd3, [_Z10fdd_on_gpuPiPf_param_1];
	cvta.to.global.u64 	%rd4, %rd2;
	cvta.to.global.u64 	%rd5, %rd3;
	mov.u32 	%r2, %ctaid.x;
	mov.u32 	%r3, %ntid.x;
	mov.u32 	%r4, %tid.x;
	mad.lo.s32 	%r5, %r2, %r3, %r4;
	mov.u32 	%r6, %ctaid.y;
	mov.u32 	%r7, %ntid.y;
	mov.u32 	%r8, %tid.y;
	mad.lo.s32 	%r9, %r6, %r7, %r8;
	mov.u32 	%r10, %nctaid.x;
	mul.lo.s32 	%r11, %r10, %r3;
	add.s32 	%r12, %r11, 2;
	mad.lo.s32 	%r13, %r9, %r12, %r5;
	add.s32 	%r14, %r13, %r12;
	add.s32 	%r15, %r14, 1;
	mul.wide.s32 	%rd6, %r15, 4;
	add.s64 	%rd7, %rd5, %rd6;
	ld.global.f32 	%f1, [%rd7];
	mul.wide.u32 	%rd8, %r13, 4;
	add.s64 	%rd9, %rd5, %rd8;
	ld.global.f32 	%f2, [%rd9];
	sub.f32 	%f3, %f1, %f2;
	add.s32 	%r16, %r13, 1;
	mul.wide.u32 	%rd10, %r16, 4;
	add.s64 	%rd11, %rd5, %rd10;
	ld.global.f32 	%f4, [%rd11];
	sub.f32 	%f5, %f1, %f4;
	add.s32 	%r17, %r13, 2;
	mul.wide.u32 	%rd12, %r17, 4;
	add.s64 	%rd13, %rd5, %rd12;
	ld.global.f32 	%f6, [%rd13];
	sub.f32 	%f7, %f1, %f6;
	mul.wide.u32 	%rd14, %r14, 4;
	add.s64 	%rd15, %rd5, %rd14;
	ld.global.f32 	%f8, [%rd15];
	sub.f32 	%f9, %f1, %f8;
	mul.wide.u32 	%rd16, %r15, 4;
	add.s64 	%rd17, %rd5, %rd16;
	ld.global.f32 	%f10, [%rd17];
	sub.f32 	%f11, %f1, %f10;
	add.s32 	%r18, %r14, 2;
	mul.wide.u32 	%rd18, %r18, 4;
	add.s64 	%rd19, %rd5, %rd18;
	ld.global.f32 	%f12, [%rd19];
	sub.f32 	%f13, %f1, %f12;
	add.s32 	%r19, %r14, %r12;
	mul.wide.u32 	%rd20, %r19, 4;
	add.s64 	%rd21, %rd5, %rd20;
	ld.global.f32 	%f14, [%rd21];
	sub.f32 	%f15, %f1, %f14;
	add.s32 	%r20, %r19, 1;
	mul.wide.u32 	%rd22, %r20, 4;
	add.s64 	%rd23, %rd5, %rd22;
	ld.global.f32 	%f16, [%rd23];
	sub.f32 	%f17, %f1, %f16;
	setp.gt.f32 	%p1, %f3, 0fC7C34F80;
	cvt.rzi.s32.f32 	%r21, %f3;
	selp.b32 	%r22, %r21, -99999, %p1;
	selp.b32 	%r23, 0, 4, %p1;
	cvt.rn.f32.s32 	%f18, %r22;
	setp.gt.f32 	%p2, %f5, %f18;
	cvt.rzi.s32.f32 	%r24, %f5;
	selp.b32 	%r25, %r24, %r22, %p2;
	selp.b32 	%r26, 1, %r23, %p2;
	cvt.rn.f32.s32 	%f19, %r25;
	setp.gt.f32 	%p3, %f7, %f19;
	cvt.rzi.s32.f32 	%r27, %f7;
	selp.b32 	%r28, %r27, %r25, %p3;
	selp.b32 	%r29, 2, %r26, %p3;
	cvt.rn.f32.s32 	%f20, %r28;
	setp.gt.f32 	%p4, %f9, %f20;
	cvt.rzi.s32.f32 	%r30, %f9;
	selp.b32 	%r31, %r30, %r28, %p4;
	selp.b32 	%r32, 3, %r29, %p4;
	cvt.rn.f32.s32 	%f21, %r31;
	setp.gt.f32 	%p5, %f11, %f21;
	cvt.rzi.s32.f32 	%r33, %f11;
	selp.b32 	%r34, %r33, %r31, %p5;
	selp.b32 	%r35, 4, %r32, %p5;
	cvt.rn.f32.s32 	%f22, %r34;
	setp.gt.f32 	%p6, %f13, %f22;
	cvt.rzi.s32.f32 	%r36, %f13;
	selp.b32 	%r37, %r36, %r34, %p6;
	selp.b32 	%r38, 5, %r35, %p6;
	cvt.rn.f32.s32 	%f23, %r37;
	setp.gt.f32 	%p7, %f15, %f23;
	cvt.rzi.s32.f32 	%r39, %f15;
	selp.b32 	%r40, %r39, %r37, %p7;
	selp.b32 	%r41, 6, %r38, %p7;
	cvt.rn.f32.s32 	%f24, %r40;
	setp.gt.f32 	%p8, %f17, %f24;
	cvt.rzi.s32.f32 	%r42, %f17;
	selp.b32 	%r43, %r42, %r40, %p8;
	selp.b32 	%r1, 7, %r41, %p8;
	setp.lt.s32 	%p9, %r43, 1;
	mad.lo.s32 	%r44, %r9, %r11, %r5;
	mul.wide.u32 	%rd24, %r44, 4;
	add.s64 	%rd1, %rd4, %rd24;
	@%p9 bra 	$L__BB0_2;
	st.global.u32 	[%rd1], %r1;
$L__BB0_2:
	mov.b32 	%r45, 4;
	st.global.u32 	[%rd1], %r45;
	ret;

}


// ===== COMPILED SASS (sm_100) =====

	.target	sm_100

	.elftype	@"ET_EXEC"


//--------------------- .note.nv.tkinfo           --------------------------
	.section	.note.nv.tkinfo,"",@"SHT_NOTE"
	.sectionflags	@"SHF_NOTE_NV_TKINFO"
	.tkinfo
        /*0018*/ 	.word	0x00000002
        /*0030*/ 	.string	""
        /*0030*/ 	.string	"ptxas"
        /*0030*/ 	.string	"Cuda compilation tools, release 13.0, V13.0.88"
        /*0030*/ 	.string	"Build cuda_13.0.r13.0/compiler.36424714_0"
        /*0030*/ 	.string	"-arch sm_100 -m 64 "



//--------------------- .note.nv.cuinfo           --------------------------
	.section	.note.nv.cuinfo,"",@"SHT_NOTE"
	.sectionflags	@"SHF_NOTE_NV_CUINFO"
        /*0018*/ 	.short	0x0002
        /*001a*/ 	.short	0x0064
        /*001c*/ 	.short	0x0082
	.zero		2


//--------------------- .nv.info                  --------------------------
	.section	.nv.info,"",@"SHT_CUDA_INFO"
	.align	4


	//----- nvinfo : EIATTR_REGCOUNT
	.align		4
        /*0000*/ 	.byte	0x04, 0x2f
        /*0002*/ 	.short	(.L_1 - .L_0)
	.align		4
.L_0:
        /*0004*/ 	.word	index@(_Z10fdd_on_gpuPiPf)
        /*0008*/ 	.word	0x0000001a


	//----- nvinfo : EIATTR_FRAME_SIZE
	.align		4
.L_1:
        /*000c*/ 	.byte	0x04, 0x11
        /*000e*/ 	.short	(.L_3 - .L_2)
	.align		4
.L_2:
        /*0010*/ 	.word	index@(_Z10fdd_on_gpuPiPf)
        /*0014*/ 	.word	0x00000000


	//----- nvinfo : EIATTR_MIN_STACK_SIZE
	.align		4
.L_3:
        /*0018*/ 	.byte	0x04, 0x12
        /*001a*/ 	.short	(.L_5 - .L_4)
	.align		4
.L_4:
        /*001c*/ 	.word	index@(_Z10fdd_on_gpuPiPf)
        /*0020*/ 	.word	0x00000000
.L_5:


//--------------------- .nv.compat                --------------------------
	.section	.nv.compat,"",@"SHT_CUDA_COMPAT_INFO"
	.align	4
        /*0000*/ 	.byte	0x02, 0x09, 0x00, 0x00, 0x02, 0x02, 0x01, 0x00, 0x02, 0x05, 0x05, 0x00, 0x03, 0x07, 0x01, 0x01
        /*0010*/ 	.byte	0x02, 0x03, 0x00, 0x00, 0x02, 0x06, 0x01, 0x00, 0x04, 0x0b, 0x08, 0x00, 0x01, 0x00, 0x00, 0x00
        /*0020*/ 	.byte	0x00, 0x00, 0x00, 0x00


//--------------------- .nv.info._Z10fdd_on_gpuPiPf --------------------------
	.section	.nv.info._Z10fdd_on_gpuPiPf,"",@"SHT_CUDA_INFO"
	.sectionflags	@""
	.align	4


	//----- nvinfo : EIATTR_CUDA_API_VERSION
	.align		4
        /*0000*/ 	.byte	0x04, 0x37
        /*0002*/ 	.short	(.L_7 - .L_6)
.L_6:
        /*0004*/ 	.word	0x00000082


	//----- nvinfo : EIATTR_KPARAM_INFO
	.align		4
.L_7:
        /*0008*/ 	.byte	0x04, 0x17
        /*000a*/ 	.short	(.L_9 - .L_8)
.L_8:
        /*000c*/ 	.word	0x00000000
        /*0010*/ 	.short	0x0001
        /*0012*/ 	.short	0x0008
        /*0014*/ 	.byte	0x00, 0xf5, 0x21, 0x00


	//----- nvinfo : EIATTR_KPARAM_INFO
	.align		4
.L_9:
        /*0018*/ 	.byte	0x04, 0x17
        /*001a*/ 	.short	(.L_11 - .L_10)
.L_10:
        /*001c*/ 	.word	0x00000000
        /*0020*/ 	.short	0x0000
        /*0022*/ 	.short	0x0000
        /*0024*/ 	.byte	0x00, 0xf5, 0x21, 0x00


	//----- nvinfo : EIATTR_SPARSE_MMA_MASK
	.align		4
.L_11:
        /*0028*/ 	.byte	0x03, 0x50
        /*002a*/ 	.short	0x0000


	//----- nvinfo : EIATTR_MAXREG_COUNT
	.align		4
        /*002c*/ 	.byte	0x03, 0x1b
        /*002e*/ 	.short	0x00ff


	//----- nvinfo : EIATTR_MERCURY_ISA_VERSION
	.align		4
        /*0030*/ 	.byte	0x03, 0x5f
        /*0032*/ 	.short	0x0101


	//----- nvinfo : EIATTR_VRC_CTA_INIT_COUNT
	.align		4
        /*0034*/ 	.byte	0x02, 0x4a
	.zero		1
	.zero		1


	//----- nvinfo : EIATTR_EXIT_INSTR_OFFSETS
	.align		4
        /*0038*/ 	.byte	0x04, 0x1c
        /*003a*/ 	.short	(.L_13 - .L_12)


	//   ....[0]....
.L_12:
        /*003c*/ 	.word	0x00000570


	//----- nvinfo : EIATTR_CBANK_PARAM_SIZE
	.align		4
.L_13:
        /*0040*/ 	.byte	0x03, 0x19
        /*0042*/ 	.short	0x0010


	//----- nvinfo : EIATTR_PARAM_CBANK
	.align		4
        /*0044*/ 	.byte	0x04, 0x0a
        /*0046*/ 	.short	(.L_15 - .L_14)
	.align		4
.L_14:
        /*0048*/ 	.word	index@(.nv.constant0._Z10fdd_on_gpuPiPf)
        /*004c*/ 	.short	0x0380
        /*004e*/ 	.short	0x0010


	//----- nvinfo : EIATTR_SW_WAR
	.align		4
.L_15:
        /*0050*/ 	.byte	0x04, 0x36
        /*0052*/ 	.short	(.L_17 - .L_16)
.L_16:
        /*0054*/ 	.word	0x00000008
.L_17:


//--------------------- .nv.callgraph             --------------------------
	.section	.nv.callgraph,"",@"SHT_CUDA_CALLGRAPH"
	.align	4
	.sectionentsize	8
	.align		4
        /*0000*/ 	.word	0x00000000
	.align		4
        /*0004*/ 	.word	0xffffffff
	.align		4
        /*0008*/ 	.word	0x00000000
	.align		4
        /*000c*/ 	.word	0xfffffffe
	.align		4
        /*0010*/ 	.word	0x00000000
	.align		4
        /*0014*/ 	.word	0xfffffffd
	.align		4
        /*0018*/ 	.word	0x00000000
	.align		4
        /*001c*/ 	.word	0xfffffffc


//--------------------- .text._Z10fdd_on_gpuPiPf  --------------------------
	.section	.text._Z10fdd_on_gpuPiPf,"ax",@progbits
	.align	128
        .global         _Z10fdd_on_gpuPiPf
        .type           _Z10fdd_on_gpuPiPf,@function
        .size           _Z10fdd_on_gpuPiPf,(.L_x_1 - _Z10fdd_on_gpuPiPf)
        .other          _Z10fdd_on_gpuPiPf,@"STO_CUDA_ENTRY STV_DEFAULT"
_Z10fdd_on_gpuPiPf:
.text._Z10fdd_on_gpuPiPf:
[----:B------:R-:W-:Y:S01]  /*0000*/  LDC R1, c[0x0][0x37c] ;  /* 0x0000df00ff017b82 */ /* 0x000fe20000000800 */
[----:B------:R-:W0:Y:S07]  /*0010*/  S2R R5, SR_TID.X ;  /* 0x0000000000057919 */ /* 0x000e2e0000002100 */
[----:B------:R-:W1:Y:S01]  /*0020*/  LDC R0, c[0x0][0x360] ;  /* 0x0000d800ff007b82 */ /* 0x000e620000000800 */
[----:B------:R-:W2:Y:S07]  /*0030*/  S2R R7, SR_TID.Y ;  /* 0x0000000000077919 */ /* 0x000eae0000002200 */
[----:B------:R-:W0:Y:S08]  /*0040*/  S2UR UR4, SR_CTAID.X ;  /* 0x00000000000479c3 */ /* 0x000e300000002500 */
[----:B------:R-:W2:Y:S08]  /*0050*/  S2UR UR5, SR_CTAID.Y ;  /* 0x00000000000579c3 */ /* 0x000eb00000002600 */
[----:B------:R-:W2:Y:S01]  /*0060*/  LDC R6, c[0x0][0x364] ;  /* 0x0000d900ff067b82 */ /* 0x000ea20000000800 */
[----:B------:R-:W1:Y:S07]  /*0070*/  LDCU UR6, c[0x0][0x370] ;  /* 0x00006e00ff0677ac */ /* 0x000e6e0008000800 */
[----:B------:R-:W3:Y:S01]  /*0080*/  LDC.64 R2, c[0x0][0x388] ;  /* 0x0000e200ff027b82 */ /* 0x000ee20000000a00 */
[----:B-1----:R-:W-:-:S02]  /*0090*/  IMAD R4, R0, UR6, RZ ;  /* 0x0000000600047c24 */ /* 0x002fc4000f8e02ff */
[----:B0-----:R-:W-:Y:S02]  /*00a0*/  IMAD R0, R0, UR4, R5 ;  /* 0x0000000400007c24 */ /* 0x001fe4000f8e0205 */
[----:B------:R-:W-:Y:S02]  /*00b0*/  VIADD R8, R4, 0x2 ;  /* 0x0000000204087836 */ /* 0x000fe40000000000 */
[----:B--2---:R-:W-:Y:S01]  /*00c0*/  IMAD R5, R6, UR5, R7 ;  /* 0x0000000506057c24 */ /* 0x004fe2000f8e0207 */
[----:B------:R-:W0:Y:S03]  /*00d0*/  LDCU.64 UR4, c[0x0][0x358] ;  /* 0x00006b00ff0477ac */ /* 0x000e260008000a00 */
[----:B------:R-:W-:-:S04]  /*00e0*/  IMAD R13, R5, R8, R0 ;  /* 0x00000008050d7224 */ /* 0x000fc800078e0200 */
[----:B---3--:R-:W-:Y:S01]  /*00f0*/  IMAD.WIDE.U32 R16, R13, 0x4, R2 ;  /* 0x000000040d107825 */ /* 0x008fe200078e0002 */
[----:B------:R-:W-:-:S05]  /*0100*/  IADD3 R9, PT, PT, R8, R13, RZ ;  /* 0x0000000d08097210 */ /* 0x000fca0007ffe0ff */
[----:B------:R-:W-:-:S04]  /*0110*/  VIADD R21, R9, 0x1 ;  /* 0x0000000109157836 */ /* 0x000fc80000000000 */
[----:B------:R-:W-:Y:S01]  /*0120*/  IMAD.WIDE R18, R21, 0x4, R2 ;  /* 0x0000000415127825 */ /* 0x000fe200078e0202 */
[----:B0-----:R-:W2:Y:S04]  /*0130*/  LDG.E R7, desc[UR4][R16.64] ;  /* 0x0000000410077981 */ /* 0x001ea8000c1e1900 */
[----:B------:R0:W2:Y:S01]  /*0140*/  LDG.E R6, desc[UR4][R18.64] ;  /* 0x0000000412067981 */ /* 0x0000a2000c1e1900 */
[----:B------:R-:W-:-:S05]  /*0150*/  IADD3 R11, PT, PT, R13, 0x1, RZ ;  /* 0x000000010d0b7810 */ /* 0x000fca0007ffe0ff */
[----:B------:R-:W-:-:S06]  /*0160*/  IMAD.WIDE.U32 R10, R11, 0x4, R2 ;  /* 0x000000040b0a7825 */ /* 0x000fcc00078e0002 */
[----:B------:R-:W3:Y:S01]  /*0170*/  LDG.E R11, desc[UR4][R10.64] ;  /* 0x000000040a0b7981 */ /* 0x000ee2000c1e1900 */
[----:B------:R-:W-:-:S04]  /*0180*/  VIADD R13, R13, 0x2 ;  /* 0x000000020d0d7836 */ /* 0x000fc80000000000 */
[----:B------:R-:W-:-:S06]  /*0190*/  IMAD.WIDE.U32 R12, R13, 0x4, R2 ;  /* 0x000000040d0c7825 */ /* 0x000fcc00078e0002 */
[----:B------:R-:W4:Y:S01]  /*01a0*/  LDG.E R13, desc[UR4][R12.64] ;  /* 0x000000040c0d7981 */ /* 0x000f22000c1e1900 */
[----:B------:R-:W-:-:S06]  /*01b0*/  IMAD.WIDE.U32 R14, R9, 0x4, R2 ;  /* 0x00000004090e7825 */ /* 0x000fcc00078e0002 */
[----:B------:R-:W5:Y:S01]  /*01c0*/  LDG.E R15, desc[UR4][R14.64] ;  /* 0x000000040e0f7981 */ /* 0x000f62000c1e1900 */
[----:B------:R-:W-:-:S05]  /*01d0*/  IMAD.WIDE.U32 R20, R21, 0x4, R2 ;  /* 0x0000000415147825 */ /* 0x000fca00078e0002 */
[----:B------:R-:W5:Y:S01]  /*01e0*/  LDG.E R17, desc[UR4][R20.64] ;  /* 0x0000000414117981 */ /* 0x000f62000c1e1900 */
[----:B0-----:R-:W-:-:S05]  /*01f0*/  IADD3 R19, PT, PT, R9, 0x2, RZ ;  /* 0x0000000209137810 */ /* 0x001fca0007ffe0ff */
[----:B------:R-:W-:-:S06]  /*0200*/  IMAD.WIDE.U32 R18, R19, 0x4, R2 ;  /* 0x0000000413127825 */ /* 0x000fcc00078e0002 */
[----:B------:R-:W5:Y:S01]  /*0210*/  LDG.E R19, desc[UR4][R18.64] ;  /* 0x0000000412137981 */ /* 0x000f62000c1e1900 */
[----:B------:R-:W-:-:S04]  /*0220*/  IMAD.IADD R23, R8, 0x1, R9 ;  /* 0x0000000108177824 */ /* 0x000fc800078e0209 */
[----:B------:R-:W-:-:S06]  /*0230*/  IMAD.WIDE.U32 R8, R23, 0x4, R2 ;  /* 0x0000000417087825 */ /* 0x000fcc00078e0002 */
[----:B------:R0:W5:Y:S01]  /*0240*/  LDG.E R9, desc[UR4][R8.64] ;  /* 0x0000000408097981 */ /* 0x000162000c1e1900 */
[----:B------:R-:W-:-:S05]  /*0250*/  IADD3 R23, PT, PT, R23, 0x1, RZ ;  /* 0x0000000117177810 */ /* 0x000fca0007ffe0ff */
[----:B------:R-:W-:-:S06]  /*0260*/  IMAD.WIDE.U32 R22, R23, 0x4, R2 ;  /* 0x0000000417167825 */ /* 0x000fcc00078e0002 */
[----:B------:R-:W5:Y:S01]  /*0270*/  LDG.E R23, desc[UR4][R22.64] ;  /* 0x0000000416177981 */ /* 0x000f62000c1e1900 */
[----:B------:R-:W-:Y:S02]  /*0280*/  IMAD R5, R5, R4, R0 ;  /* 0x0000000405057224 */ /* 0x000fe400078e0200 */
[----:B--2---:R-:W-:-:S04]  /*0290*/  FADD R7, R6, -R7 ;  /* 0x8000000706077221 */ /* 0x004fc80000000000 */
[----:B------:R-:W1:Y:S01]  /*02a0*/  F2I.TRUNC.NTZ R2, R7 ;  /* 0x0000000700027305 */ /* 0x000e62000020f100 */
[----:B------:R-:W-:-:S04]  /*02b0*/  FSETP.GT.AND P6, PT, R7, -99999, PT ;  /* 0xc7c34f800700780b */ /* 0x000fc80003fc4000 */
[----:B------:R-:W-:Y:S01]  /*02c0*/  SEL R3, RZ, 0x4, P6 ;  /* 0x00000004ff037807 */ /* 0x000fe20003000000 */
[----:B---3--:R-:W-:Y:S01]  /*02d0*/  FADD R11, R6, -R11 ;  /* 0x8000000b060b7221 */ /* 0x008fe20000000000 */
[----:B-1----:R-:W-:-:S04]  /*02e0*/  SEL R2, R2, 0xfffe7961, P6 ;  /* 0xfffe796102027807 */ /* 0x002fc80003000000 */
[----:B------:R-:W-:Y:S01]  /*02f0*/  I2FP.F32.S32 R10, R2 ;  /* 0x00000002000a7245 */ /* 0x000fe20000201400 */
[----:B----4-:R-:W-:-:S03]  /*0300*/  FADD R13, R6, -R13 ;  /* 0x8000000d060d7221 */ /* 0x010fc60000000000 */
[----:B------:R-:W-:Y:S01]  /*0310*/  FSETP.GT.AND P0, PT, R11, R10, PT ;  /* 0x0000000a0b00720b */ /* 0x000fe20003f04000 */
[----:B-----5:R-:W-:-:S03]  /*0320*/  FADD R15, R6, -R15 ;  /* 0x8000000f060f7221 */ /* 0x020fc60000000000 */
[----:B------:R-:W-:Y:S01]  /*0330*/  SEL R3, R3, 0x1, !P0 ;  /* 0x0000000103037807 */ /* 0x000fe20004000000 */
[----:B------:R-:W-:-:S08]  /*0340*/  FADD R17, R6, -R17 ;  /* 0x8000001106117221 */ /* 0x000fd00000000000 */
[----:B------:R-:W0:Y:S01]  /*0350*/  @P0 F2I.TRUNC.NTZ R2, R11 ;  /* 0x0000000b00020305 */ /* 0x000e22000020f100 */
[----:B------:R-:W-:Y:S01]  /*0360*/  FADD R19, R6, -R19 ;  /* 0x8000001306137221 */ /* 0x000fe20000000000 */
[----:B0-----:R-:W-:-:S04]  /*0370*/  I2FP.F32.S32 R8, R2 ;  /* 0x0000000200087245 */ /* 0x001fc80000201400 */
[----:B------:R-:W-:Y:S01]  /*0380*/  FSETP.GT.AND P1, PT, R13, R8, PT ;  /* 0x000000080d00720b */ /* 0x000fe20003f24000 */
[----:B------:R-:W-:-:S03]  /*0390*/  FADD R9, R6, -R9 ;  /* 0x8000000906097221 */ /* 0x000fc60000000000 */
[----:B------:R-:W-:Y:S01]  /*03a0*/  SEL R3, R3, 0x2, !P1 ;  /* 0x0000000203037807 */ /* 0x000fe20004800000 */
[----:B------:R-:W-:-:S08]  /*03b0*/  FADD R23, R6, -R23 ;  /* 0x8000001706177221 */ /* 0x000fd00000000000 */
[----:B------:R-:W0:Y:S02]  /*03c0*/  @P1 F2I.TRUNC.NTZ R2, R13 ;  /* 0x0000000d00021305 */ /* 0x000e24000020f100 */
[----:B0-----:R-:W-:-:S04]  /*03d0*/  I2FP.F32.S32 R8, R2 ;  /* 0x0000000200087245 */ /* 0x001fc80000201400 */
[----:B------:R-:W-:-:S04]  /*03e0*/  FSETP.GT.AND P2, PT, R15, R8, PT ;  /* 0x000000080f00720b */ /* 0x000fc80003f44000 */
[----:B------:R-:W-:-:S09]  /*03f0*/  SEL R3, R3, 0x3, !P2 ;  /* 0x0000000303037807 */ /* 0x000fd20005000000 */
        /* <DEDUP_REMOVED lines=14> */
[----:B------:R-:W-:Y:S02]  /*04e0*/  FSETP.GT.AND P6, PT, R23, R6, PT ;  /* 0x000000061700720b */ /* 0x000fe40003fc4000 */
[----:B------:R-:W0:Y:S11]  /*04f0*/  LDC.64 R6, c[0x0][0x380] ;  /* 0x0000e000ff067b82 */ /* 0x000e360000000a00 */
[----:B------:R-:W1:Y:S02]  /*0500*/  @P6 F2I.TRUNC.NTZ R2, R23 ;  /* 0x0000001700026305 */ /* 0x000e64000020f100 */
[----:B-1----:R-:W-:Y:S01]  /*0510*/  ISETP.GE.AND P0, PT, R2, 0x1, PT ;  /* 0x000000010200780c */ /* 0x002fe20003f06270 */
[----:B0-----:R-:W-:Y:S01]  /*0520*/  IMAD.WIDE.U32 R2, R5, 0x4, R6 ;  /* 0x0000000405027825 */ /* 0x001fe200078e0006 */
[----:B------:R-:W-:-:S03]  /*0530*/  SEL R5, R0, 0x7, !P6 ;  /* 0x0000000700057807 */ /* 0x000fc60007000000 */
[----:B------:R-:W-:-:S08]  /*0540*/  IMAD.MOV.U32 R7, RZ, RZ, 0x4 ;  /* 0x00000004ff077424 */ /* 0x000fd000078e00ff */
[----:B------:R-:W-:Y:S04]  /*0550*/  @P0 STG.E desc[UR4][R2.64], R5 ;  /* 0x0000000502000986 */ /* 0x000fe8000c101904 */
[----:B------:R-:W-:Y:S01]  /*0560*/  STG.E desc[UR4][R2.64], R7 ;  /* 0x0000000702007986 */ /* 0x000fe2000c101904 */
[----:B------:R-:W-:Y:S05]  /*0570*/  EXIT ;  /* 0x000000000000794d */ /* 0x000fea0003800000 */
.L_x_0:
[----:B------:R-:W-:-:S00]  /*0580*/  BRA `(.L_x_0) ;  /* 0xfffffffc00fc7947 */ /* 0x000fc0000383ffff */
[----:B------:R-:W-:-:S00]  /*0590*/  NOP ;  /* 0x0000000000007918 */ /* 0x000fc00000000000 */
        /* <DEDUP_REMOVED lines=14> */
.L_x_1:


//--------------------- .nv.shared.reserved.0     --------------------------
	.section	.nv.shared.reserved.0,"aw",@nobits
	.weak		__nv_reservedSMEM_offset_0_alias
	.size		__nv_reservedSMEM_offset_0_alias, 0, 64
	.other		__nv_reservedSMEM_offset_0_alias,@"STO_CUDA_RESERVED_SHARED STV_DEFAULT"
__nv_reservedSMEM_offset_0_alias:
	.zero		0
	.zero		64


//--------------------- .nv.constant0._Z10fdd_on_gpuPiPf --------------------------
	.section	.nv.constant0._Z10fdd_on_gpuPiPf,"a",@progbits
	.sectionflags	@""
	.align	4
.nv.constant0._Z10fdd_on_gpuPiPf:
	.zero		912


//--------------------- SYMBOLS --------------------------

	.type		.nv.reservedSmem.offset0,@object
	.size		.nv.reservedSmem.offset0,0x4
